	.headerflags	@"EF_CUDA_TEXMODE_UNIFIED EF_CUDA_64BIT_ADDRESS EF_CUDA_ACCELERATORS EF_CUDA_SM90 EF_CUDA_VIRTUAL_SM(EF_CUDA_SM90)"
	.elftype	@"ET_EXEC"


//--------------------- .nv.info                  --------------------------
	.section	.nv.info,"",@"SHT_CUDA_INFO"
	.align	4


	//----- nvinfo : EIATTR_REGCOUNT
	.align		4
        /*0000*/ 	.byte	0x04, 0x2f
        /*0002*/ 	.short	(.L_1 - .L_0)
	.align		4
.L_0:
        /*0004*/ 	.word	index@(triton_poi_fused_convolution_relu_12)
        /*0008*/ 	.word	0x0000000c


	//----- nvinfo : EIATTR_MIN_STACK_SIZE
	.align		4
.L_1:
        /*000c*/ 	.byte	0x04, 0x12
        /*000e*/ 	.short	(.L_3 - .L_2)
	.align		4
.L_2:
        /*0010*/ 	.word	index@(triton_poi_fused_convolution_relu_12)
        /*0014*/ 	.word	0x00000000


	//----- nvinfo : EIATTR_FRAME_SIZE
	.align		4
.L_3:
        /*0018*/ 	.byte	0x04, 0x11
        /*001a*/ 	.short	(.L_5 - .L_4)
	.align		4
.L_4:
        /*001c*/ 	.word	index@(triton_poi_fused_convolution_relu_12)
        /*0020*/ 	.word	0x00000000


	//----- nvinfo : EIATTR_MIN_STACK_SIZE
	.align		4
.L_5:
        /*0024*/ 	.byte	0x04, 0x12
        /*0026*/ 	.short	(.L_7 - .L_6)
	.align		4
.L_6:
        /*0028*/ 	.word	index@(triton_poi_fused_convolution_relu_12)
        /*002c*/ 	.word	0x00000000
.L_7:


//--------------------- .nv.info.triton_poi_fused_convolution_relu_12 --------------------------
	.section	.nv.info.triton_poi_fused_convolution_relu_12,"",@"SHT_CUDA_INFO"
	.sectionflags	@""
	.align	4


	//----- nvinfo : EIATTR_CUDA_API_VERSION
	.align		4
        /*0000*/ 	.byte	0x04, 0x37
        /*0002*/ 	.short	(.L_9 - .L_8)
.L_8:
        /*0004*/ 	.word	0x0000007c


	//----- nvinfo : EIATTR_KPARAM_INFO
	.align		4
.L_9:
        /*0008*/ 	.byte	0x04, 0x17
        /*000a*/ 	.short	(.L_11 - .L_10)
.L_10:
        /*000c*/ 	.word	0x00000000
        /*0010*/ 	.short	0x0002
        /*0012*/ 	.short	0x0010
        /*0014*/ 	.byte	0x00, 0xf0, 0x11, 0x00


	//----- nvinfo : EIATTR_KPARAM_INFO
	.align		4
.L_11:
        /*0018*/ 	.byte	0x04, 0x17
        /*001a*/ 	.short	(.L_13 - .L_12)
.L_12:
        /*001c*/ 	.word	0x00000000
        /*0020*/ 	.short	0x0001
        /*0022*/ 	.short	0x0008
        /*0024*/ 	.byte	0x00, 0xf4, 0x21, 0x00


	//----- nvinfo : EIATTR_KPARAM_INFO
	.align		4
.L_13:
        /*0028*/ 	.byte	0x04, 0x17
        /*002a*/ 	.short	(.L_15 - .L_14)
.L_14:
        /*002c*/ 	.word	0x00000000
        /*0030*/ 	.short	0x0000
        /*0032*/ 	.short	0x0000
        /*0034*/ 	.byte	0x00, 0xf4, 0x21, 0x00


	//----- nvinfo : EIATTR_SPARSE_MMA_MASK
	.align		4
.L_15:
        /*0038*/ 	.byte	0x03, 0x50
        /*003a*/ 	.short	0x0000


	//----- nvinfo : EIATTR_MAXREG_COUNT
	.align		4
        /*003c*/ 	.byte	0x03, 0x1b
        /*003e*/ 	.short	0x00ff


	//----- nvinfo : EIATTR_EXIT_INSTR_OFFSETS
	.align		4
        /*0040*/ 	.byte	0x04, 0x1c
        /*0042*/ 	.short	(.L_17 - .L_16)


	//   ....[0]....
.L_16:
        /*0044*/ 	.word	0x00000190


	//   ....[1]....
        /*0048*/ 	.word	0x000001b0


	//----- nvinfo : EIATTR_REQNTID
	.align		4
.L_17:
        /*004c*/ 	.byte	0x04, 0x10
        /*004e*/ 	.short	(.L_19 - .L_18)
.L_18:
        /*0050*/ 	.word	0x00000080
        /*0054*/ 	.word	0x00000001
        /*0058*/ 	.word	0x00000001


	//----- nvinfo : EIATTR_CBANK_PARAM_SIZE
	.align		4
.L_19:
        /*005c*/ 	.byte	0x03, 0x19
        /*005e*/ 	.short	0x0014


	//----- nvinfo : EIATTR_PARAM_CBANK
	.align		4
        /*0060*/ 	.byte	0x04, 0x0a
        /*0062*/ 	.short	(.L_21 - .L_20)
	.align		4
.L_20:
        /*0064*/ 	.word	index@(.nv.constant0.triton_poi_fused_convolution_relu_12)
        /*0068*/ 	.short	0x0210
        /*006a*/ 	.short	0x0014


	//----- nvinfo : EIATTR_SW_WAR
	.align		4
.L_21:
        /*006c*/ 	.byte	0x04, 0x36
        /*006e*/ 	.short	(.L_23 - .L_22)
.L_22:
        /*0070*/ 	.word	0x00000008
.L_23:


//--------------------- .nv.callgraph             --------------------------
	.section	.nv.callgraph,"",@"SHT_CUDA_CALLGRAPH"
	.align	4
	.sectionentsize	8
	.align		4
        /*0000*/ 	.word	0x00000000
	.align		4
        /*0004*/ 	.word	0xffffffff
	.align		4
        /*0008*/ 	.word	0x00000000
	.align		4
        /*000c*/ 	.word	0xfffffffe
	.align		4
        /*0010*/ 	.word	0x00000000
	.align		4
        /*0014*/ 	.word	0xfffffffd
	.align		4
        /*0018*/ 	.word	0x00000000
	.align		4
        /*001c*/ 	.word	0xfffffffc


//--------------------- .text.triton_poi_fused_convolution_relu_12 --------------------------
	.section	.text.triton_poi_fused_convolution_relu_12,"ax",@progbits
	.align	128
        .global         triton_poi_fused_convolution_relu_12
        .type           triton_poi_fused_convolution_relu_12,@function
        .size           triton_poi_fused_convolution_relu_12,(.L_x_1 - triton_poi_fused_convolution_relu_12)
        .other          triton_poi_fused_convolution_relu_12,@"STO_CUDA_ENTRY STV_DEFAULT"
triton_poi_fused_convolution_relu_12:
.text.triton_poi_fused_convolution_relu_12:
[----:B------:R-:W0:Y:S02]  /*0000*/  LDC R1, c[0x0][0x28] ;  /* 0x00000a00ff017b82 */ /* 0x000e240000000800 */
[----:B------:R-:W1:Y:S01]  /*0010*/  S2R R0, SR_TID.X ;  /* 0x0000000000007919 */ /* 0x000e620000002100 */
[----:B------:R-:W2:Y:S01]  /*0020*/  LDC.64 R2, c[0x0][0x210] ;  /* 0x00008400ff027b82 */ /* 0x000ea20000000a00 */
[----:B------:R-:W-:Y:S01]  /*0030*/  ULDC.64 UR4, c[0x0][0x208] ;  /* 0x0000820000047ab9 */ /* 0x000fe20000000a00 */
[----:B------:R-:W3:Y:S06]  /*0040*/  S2R R7, SR_CTAID.X ;  /* 0x0000000000077919 */ /* 0x000eec0000002500 */
[----:B------:R-:W4:Y:S01]  /*0050*/  LDC.64 R4, c[0x0][0x218] ;  /* 0x00008600ff047b82 */ /* 0x000f220000000a00 */
[----:B-1----:R-:W-:-:S05]  /*0060*/  LOP3.LUT R0, R0, 0x7f, RZ, 0xc0, !PT ;  /* 0x0000007f00007812 */ /* 0x002fca00078ec0ff */
[----:B---3--:R-:W-:-:S04]  /*0070*/  IMAD R7, R7, 0x80, R0 ;  /* 0x0000008007077824 */ /* 0x008fc800078e0200 */
[C---:B------:R-:W-:Y:S01]  /*0080*/  IMAD.HI R0, R7.reuse, 0x38e38e39, RZ ;  /* 0x38e38e3907007827 */ /* 0x040fe200078e02ff */
[----:B------:R-:W-:-:S03]  /*0090*/  ISETP.GE.AND P1, PT, R7, 0x4800, PT ;  /* 0x000048000700780c */ /* 0x000fc60003f26270 */
[----:B--2---:R-:W-:Y:S01]  /*00a0*/  IMAD.WIDE R2, R7, 0x4, R2 ;  /* 0x0000000407027825 */ /* 0x004fe200078e0202 */
[----:B------:R-:W-:-:S03]  /*00b0*/  SHF.R.S32.HI R9, RZ, 0x1, R0 ;  /* 0x00000001ff097819 */ /* 0x000fc60000011400 */
[----:B------:R-:W-:Y:S01]  /*00c0*/  IMAD.MOV.U32 R7, RZ, RZ, RZ ;  /* 0x000000ffff077224 */ /* 0x000fe200078e00ff */
[----:B------:R-:W-:-:S04]  /*00d0*/  LEA.HI R9, R0, R9, RZ, 0x1 ;  /* 0x0000000900097211 */ /* 0x000fc800078f08ff */
[----:B------:R-:W-:-:S04]  /*00e0*/  SHF.R.S32.HI R0, RZ, 0x1f, R9 ;  /* 0x0000001fff007819 */ /* 0x000fc80000011409 */
[----:B------:R-:W-:-:S04]  /*00f0*/  LEA.HI R0, R0, R9, RZ, 0x9 ;  /* 0x0000000900007211 */ /* 0x000fc800078f48ff */
[----:B------:R-:W-:-:S05]  /*0100*/  LOP3.LUT R0, R0, 0xfffffe00, RZ, 0xc0, !PT ;  /* 0xfffffe0000007812 */ /* 0x000fca00078ec0ff */
[----:B------:R-:W-:Y:S02]  /*0110*/  IMAD.IADD R9, R9, 0x1, -R0 ;  /* 0x0000000109097824 */ /* 0x000fe400078e0a00 */
[----:B------:R-:W-:Y:S02]  /*0120*/  IMAD.MOV.U32 R0, RZ, RZ, RZ ;  /* 0x000000ffff007224 */ /* 0x000fe400078e00ff */
[----:B----4-:R-:W-:-:S04]  /*0130*/  IMAD.WIDE R4, R9, 0x4, R4 ;  /* 0x0000000409047825 */ /* 0x010fc800078e0204 */
[----:B------:R-:W2:Y:S04]  /*0140*/  @!P1 LDG.E R0, desc[UR4][R2.64] ;  /* 0x0000000402009981 */ /* 0x000ea8000c1e1900 */
[----:B------:R-:W2:Y:S02]  /*0150*/  @!P1 LDG.E.EL R7, desc[UR4][R4.64] ;  /* 0x0000000404079981 */ /* 0x000ea4000c2e1900 */
[----:B--2---:R-:W-:Y:S01]  /*0160*/  FADD R6, R7, R0 ;  /* 0x0000000007067221 */ /* 0x004fe20000000000 */
[----:B------:R-:W-:-:S04]  /*0170*/  FSETP.GEU.AND P0, PT, R0, -R7, PT ;  /* 0x800000070000720b */ /* 0x000fc80003f0e000 */
[----:B------:R-:W-:Y:S01]  /*0180*/  FSEL R7, R6, RZ, P0 ;  /* 0x000000ff06077208 */ /* 0x000fe20000000000 */
[----:B------:R-:W-:Y:S08]  /*0190*/  @P1 EXIT ;  /* 0x000000000000194d */ /* 0x000ff00003800000 */
[----:B------:R-:W-:Y:S01]  /*01a0*/  STG.E desc[UR4][R2.64], R7 ;  /* 0x0000000702007986 */ /* 0x000fe2000c101904 */
[----:B------:R-:W-:Y:S05]  /*01b0*/  EXIT ;  /* 0x000000000000794d */ /* 0x000fea0003800000 */
.L_x_0:
[----:B------:R-:W-:-:S00]  /*01c0*/  BRA `(.L_x_0) ;  /* 0xfffffffc00fc7947 */ /* 0x000fc0000383ffff */
[----:B------:R-:W-:-:S00]  /*01d0*/  NOP ;  /* 0x0000000000007918 */ /* 0x000fc00000000000 */
        /* <DEDUP_REMOVED lines=10> */
.L_x_1:


//--------------------- .nv.constant0.triton_poi_fused_convolution_relu_12 --------------------------
	.section	.nv.constant0.triton_poi_fused_convolution_relu_12,"a",@progbits
	.sectionflags	@""
	.align	4
.nv.constant0.triton_poi_fused_convolution_relu_12:
	.zero		548
